	.headerflags	@"EF_CUDA_TEXMODE_UNIFIED EF_CUDA_64BIT_ADDRESS EF_CUDA_ACCELERATORS EF_CUDA_SM90 EF_CUDA_VIRTUAL_SM(EF_CUDA_SM90)"
	.elftype	@"ET_EXEC"


//--------------------- .nv.info                  --------------------------
	.section	.nv.info,"",@"SHT_CUDA_INFO"
	.align	4


	//----- nvinfo : EIATTR_REGCOUNT
	.align		4
        /*0000*/ 	.byte	0x04, 0x2f
        /*0002*/ 	.short	(.L_1 - .L_0)
	.align		4
.L_0:
        /*0004*/ 	.word	index@(triton_poi_fused_cat_0)
        /*0008*/ 	.word	0x00000020


	//----- nvinfo : EIATTR_MIN_STACK_SIZE
	.align		4
.L_1:
        /*000c*/ 	.byte	0x04, 0x12
        /*000e*/ 	.short	(.L_3 - .L_2)
	.align		4
.L_2:
        /*0010*/ 	.word	index@(triton_poi_fused_cat_0)
        /*0014*/ 	.word	0x00000000


	//----- nvinfo : EIATTR_FRAME_SIZE
	.align		4
.L_3:
        /*0018*/ 	.byte	0x04, 0x11
        /*001a*/ 	.short	(.L_5 - .L_4)
	.align		4
.L_4:
        /*001c*/ 	.word	index@(triton_poi_fused_cat_0)
        /*0020*/ 	.word	0x00000000


	//----- nvinfo : EIATTR_MIN_STACK_SIZE
	.align		4
.L_5:
        /*0024*/ 	.byte	0x04, 0x12
        /*0026*/ 	.short	(.L_7 - .L_6)
	.align		4
.L_6:
        /*0028*/ 	.word	index@(triton_poi_fused_cat_0)
        /*002c*/ 	.word	0x00000000
.L_7:


//--------------------- .nv.info.triton_poi_fused_cat_0 --------------------------
	.section	.nv.info.triton_poi_fused_cat_0,"",@"SHT_CUDA_INFO"
	.sectionflags	@""
	.align	4


	//----- nvinfo : EIATTR_CUDA_API_VERSION
	.align		4
        /*0000*/ 	.byte	0x04, 0x37
        /*0002*/ 	.short	(.L_9 - .L_8)
.L_8:
        /*0004*/ 	.word	0x0000007c


	//----- nvinfo : EIATTR_KPARAM_INFO
	.align		4
.L_9:
        /*0008*/ 	.byte	0x04, 0x17
        /*000a*/ 	.short	(.L_11 - .L_10)
.L_10:
        /*000c*/ 	.word	0x00000000
        /*0010*/ 	.short	0x0002
        /*0012*/ 	.short	0x0010
        /*0014*/ 	.byte	0x00, 0xf0, 0x11, 0x00


	//----- nvinfo : EIATTR_KPARAM_INFO
	.align		4
.L_11:
        /*0018*/ 	.byte	0x04, 0x17
        /*001a*/ 	.short	(.L_13 - .L_12)
.L_12:
        /*001c*/ 	.word	0x00000000
        /*0020*/ 	.short	0x0001
        /*0022*/ 	.short	0x0008
        /*0024*/ 	.byte	0x00, 0xf4, 0x21, 0x00


	//----- nvinfo : EIATTR_KPARAM_INFO
	.align		4
.L_13:
        /*0028*/ 	.byte	0x04, 0x17
        /*002a*/ 	.short	(.L_15 - .L_14)
.L_14:
        /*002c*/ 	.word	0x00000000
        /*0030*/ 	.short	0x0000
        /*0032*/ 	.short	0x0000
        /*0034*/ 	.byte	0x00, 0xf4, 0x21, 0x00


	//----- nvinfo : EIATTR_SPARSE_MMA_MASK
	.align		4
.L_15:
        /*0038*/ 	.byte	0x03, 0x50
        /*003a*/ 	.short	0x0000


	//----- nvinfo : EIATTR_MAXREG_COUNT
	.align		4
        /*003c*/ 	.byte	0x03, 0x1b
        /*003e*/ 	.short	0x00ff


	//----- nvinfo : EIATTR_EXIT_INSTR_OFFSETS
	.align		4
        /*0040*/ 	.byte	0x04, 0x1c
        /*0042*/ 	.short	(.L_17 - .L_16)


	//   ....[0]....
.L_16:
        /*0044*/ 	.word	0x00000520


	//   ....[1]....
        /*0048*/ 	.word	0x00000540


	//----- nvinfo : EIATTR_REQNTID
	.align		4
.L_17:
        /*004c*/ 	.byte	0x04, 0x10
        /*004e*/ 	.short	(.L_19 - .L_18)
.L_18:
        /*0050*/ 	.word	0x00000080
        /*0054*/ 	.word	0x00000001
        /*0058*/ 	.word	0x00000001


	//----- nvinfo : EIATTR_CBANK_PARAM_SIZE
	.align		4
.L_19:
        /*005c*/ 	.byte	0x03, 0x19
        /*005e*/ 	.short	0x0014


	//----- nvinfo : EIATTR_PARAM_CBANK
	.align		4
        /*0060*/ 	.byte	0x04, 0x0a
        /*0062*/ 	.short	(.L_21 - .L_20)
	.align		4
.L_20:
        /*0064*/ 	.word	index@(.nv.constant0.triton_poi_fused_cat_0)
        /*0068*/ 	.short	0x0210
        /*006a*/ 	.short	0x0014


	//----- nvinfo : EIATTR_SW_WAR
	.align		4
.L_21:
        /*006c*/ 	.byte	0x04, 0x36
        /*006e*/ 	.short	(.L_23 - .L_22)
.L_22:
        /*0070*/ 	.word	0x00000008
.L_23:


//--------------------- .nv.callgraph             --------------------------
	.section	.nv.callgraph,"",@"SHT_CUDA_CALLGRAPH"
	.align	4
	.sectionentsize	8
	.align		4
        /*0000*/ 	.word	0x00000000
	.align		4
        /*0004*/ 	.word	0xffffffff
	.align		4
        /*0008*/ 	.word	0x00000000
	.align		4
        /*000c*/ 	.word	0xfffffffe
	.align		4
        /*0010*/ 	.word	0x00000000
	.align		4
        /*0014*/ 	.word	0xfffffffd
	.align		4
        /*0018*/ 	.word	0x00000000
	.align		4
        /*001c*/ 	.word	0xfffffffc


//--------------------- .text.triton_poi_fused_cat_0 --------------------------
	.section	.text.triton_poi_fused_cat_0,"ax",@progbits
	.align	128
        .global         triton_poi_fused_cat_0
        .type           triton_poi_fused_cat_0,@function
        .size           triton_poi_fused_cat_0,(.L_x_1 - triton_poi_fused_cat_0)
        .other          triton_poi_fused_cat_0,@"STO_CUDA_ENTRY STV_DEFAULT"
triton_poi_fused_cat_0:
.text.triton_poi_fused_cat_0:
[----:B------:R-:W0:Y:S02]  /*0000*/  LDC R1, c[0x0][0x28] ;  /* 0x00000a00ff017b82 */ /* 0x000e240000000800 */
[----:B------:R-:W1:Y:S01]  /*0010*/  S2R R14, SR_TID.X ;  /* 0x00000000000e7919 */ /* 0x000e620000002100 */
[----:B------:R-:W-:Y:S01]  /*0020*/  HFMA2.MMA R18, -RZ, RZ, 0, 0 ;  /* 0x00000000ff127435 */ /* 0x000fe200000001ff */
[----:B------:R-:W-:Y:S01]  /*0030*/  ULDC.64 UR4, c[0x0][0x208] ;  /* 0x0000820000047ab9 */ /* 0x000fe20000000a00 */
[----:B------:R-:W-:Y:S01]  /*0040*/  IMAD.MOV.U32 R15, RZ, RZ, RZ ;  /* 0x000000ffff0f7224 */ /* 0x000fe200078e00ff */
[----:B------:R-:W2:Y:S01]  /*0050*/  S2R R5, SR_CTAID.X ;  /* 0x0000000000057919 */ /* 0x000ea20000002500 */
[----:B------:R-:W-:Y:S02]  /*0060*/  CS2R R16, SRZ ;  /* 0x0000000000107805 */ /* 0x000fe4000001ff00 */
[----:B-1----:R-:W-:-:S05]  /*0070*/  LOP3.LUT R14, R14, 0x7f, RZ, 0xc0, !PT ;  /* 0x0000007f0e0e7812 */ /* 0x002fca00078ec0ff */
[----:B--2---:R-:W-:Y:S01]  /*0080*/  IMAD R14, R5, 0x80, R14 ;  /* 0x00000080050e7824 */ /* 0x004fe200078e020e */
[----:B------:R-:W-:-:S04]  /*0090*/  SHF.R.S32.HI R5, RZ, 0x18, R5 ;  /* 0x00000018ff057819 */ /* 0x000fc80000011405 */
[----:B------:R-:W-:Y:S02]  /*00a0*/  SHF.R.S32.HI R3, RZ, 0x1f, R14 ;  /* 0x0000001fff037819 */ /* 0x000fe4000001140e */
[----:B------:R-:W-:Y:S02]  /*00b0*/  SGXT R5, R5, 0x1 ;  /* 0x000000010505781a */ /* 0x000fe40000000200 */
[-C--:B------:R-:W-:Y:S02]  /*00c0*/  LEA.HI R3, R3, R14.reuse, RZ, 0x3 ;  /* 0x0000000e03037211 */ /* 0x080fe400078f18ff */
[----:B------:R-:W-:Y:S02]  /*00d0*/  LEA.HI R4, R5, R14, RZ, 0x5 ;  /* 0x0000000e05047211 */ /* 0x000fe400078f28ff */
[----:B------:R-:W-:Y:S02]  /*00e0*/  SHF.R.S32.HI R0, RZ, 0x3, R3 ;  /* 0x00000003ff007819 */ /* 0x000fe40000011403 */
[----:B------:R-:W-:Y:S01]  /*00f0*/  LOP3.LUT R5, R3, 0xfffffff8, RZ, 0xc0, !PT ;  /* 0xfffffff803057812 */ /* 0x000fe200078ec0ff */
[----:B------:R-:W-:Y:S01]  /*0100*/  IMAD.SHL.U32 R4, R4, 0x2, RZ ;  /* 0x0000000204047824 */ /* 0x000fe200078e00ff */
[----:B------:R-:W-:-:S02]  /*0110*/  LEA.HI R2, R0, R0, RZ, 0x2 ;  /* 0x0000000000027211 */ /* 0x000fc400078f10ff */
[C---:B------:R-:W-:Y:S01]  /*0120*/  ISETP.GE.AND P2, PT, R14.reuse, 0x80, PT ;  /* 0x000000800e00780c */ /* 0x040fe20003f46270 */
[----:B------:R-:W-:Y:S01]  /*0130*/  IMAD.IADD R5, R14, 0x1, -R5 ;  /* 0x000000010e057824 */ /* 0x000fe200078e0a05 */
[----:B------:R-:W-:Y:S02]  /*0140*/  LOP3.LUT R7, R2, 0x3ffffffc, RZ, 0xc0, !PT ;  /* 0x3ffffffc02077812 */ /* 0x000fe400078ec0ff */
[----:B------:R-:W1:Y:S01]  /*0150*/  LDC.64 R2, c[0x0][0x210] ;  /* 0x00008400ff027b82 */ /* 0x000e620000000a00 */
[----:B------:R-:W-:Y:S01]  /*0160*/  LOP3.LUT R4, R4, 0xffffffc0, RZ, 0xc0, !PT ;  /* 0xffffffc004047812 */ /* 0x000fe200078ec0ff */
[C---:B------:R-:W-:Y:S01]  /*0170*/  VIADD R23, R5.reuse, 0xfffffffc ;  /* 0xfffffffc05177836 */ /* 0x040fe20000000000 */
[----:B------:R-:W-:Y:S02]  /*0180*/  IADD3 R7, R0, -R7, RZ ;  /* 0x8000000700077210 */ /* 0x000fe40007ffe0ff */
[----:B------:R-:W-:Y:S02]  /*0190*/  ISETP.GT.AND P1, PT, R5, 0x3, !P2 ;  /* 0x000000030500780c */ /* 0x000fe40005724270 */
[----:B------:R-:W-:-:S02]  /*01a0*/  LEA R4, R7, R4, 0x2 ;  /* 0x0000000407047211 */ /* 0x000fc400078e10ff */
[C---:B------:R-:W-:Y:S02]  /*01b0*/  ISETP.GE.AND P3, PT, R5.reuse, 0x4, PT ;  /* 0x000000040500780c */ /* 0x040fe40003f66270 */
[----:B------:R-:W-:Y:S01]  /*01c0*/  IADD3 R7, R5, R4, RZ ;  /* 0x0000000405077210 */ /* 0x000fe20007ffe0ff */
[C---:B------:R-:W-:Y:S01]  /*01d0*/  VIADD R0, R4.reuse, 0x10 ;  /* 0x0000001004007836 */ /* 0x040fe20000000000 */
[----:B------:R-:W-:Y:S01]  /*01e0*/  IADD3 R6, R4, 0x20, RZ ;  /* 0x0000002004067810 */ /* 0x000fe20007ffe0ff */
[----:B------:R-:W-:Y:S01]  /*01f0*/  VIADD R8, R4, 0x30 ;  /* 0x0000003004087836 */ /* 0x000fe20000000000 */
[----:B------:R-:W-:Y:S01]  /*0200*/  IADD3 R9, R4, R23, RZ ;  /* 0x0000001704097210 */ /* 0x000fe20007ffe0ff */
[C---:B------:R-:W-:Y:S01]  /*0210*/  IMAD.IADD R11, R5.reuse, 0x1, R0 ;  /* 0x00000001050b7824 */ /* 0x040fe200078e0200 */
[----:B------:R-:W-:Y:S01]  /*0220*/  IADD3 R13, R0, R23, RZ ;  /* 0x00000017000d7210 */ /* 0x000fe20007ffe0ff */
[----:B------:R-:W-:Y:S01]  /*0230*/  IMAD.IADD R19, R5, 0x1, R8 ;  /* 0x0000000105137824 */ /* 0x000fe200078e0208 */
[----:B------:R-:W-:Y:S01]  /*0240*/  IADD3 R21, R5, R6, RZ ;  /* 0x0000000605157210 */ /* 0x000fe20007ffe0ff */
[----:B------:R-:W-:Y:S01]  /*0250*/  IMAD.IADD R25, R6, 0x1, R23 ;  /* 0x0000000106197824 */ /* 0x000fe200078e0217 */
[----:B------:R-:W-:Y:S01]  /*0260*/  ISETP.LT.AND P0, PT, R14, 0x80, !P3 ;  /* 0x000000800e00780c */ /* 0x000fe20005f01270 */
[----:B------:R-:W-:Y:S01]  /*0270*/  IMAD.MOV.U32 R0, RZ, RZ, RZ ;  /* 0x000000ffff007224 */ /* 0x000fe200078e00ff */
[----:B------:R-:W-:Y:S01]  /*0280*/  IADD3 R23, R8, R23, RZ ;  /* 0x0000001708177210 */ /* 0x000fe20007ffe0ff */
[----:B-1----:R-:W-:-:S04]  /*0290*/  IMAD.WIDE R4, R7, 0x4, R2 ;  /* 0x0000000407047825 */ /* 0x002fc800078e0202 */
[----:B------:R-:W-:-:S04]  /*02a0*/  IMAD.WIDE R6, R13, 0x4, R2 ;  /* 0x000000040d067825 */ /* 0x000fc800078e0202 */
[--C-:B------:R-:W-:Y:S01]  /*02b0*/  IMAD.WIDE R8, R9, 0x4, R2.reuse ;  /* 0x0000000409087825 */ /* 0x100fe200078e0202 */
[----:B------:R-:W2:Y:S03]  /*02c0*/  @P1 LDG.E.EL R18, desc[UR4][R6.64] ;  /* 0x0000000406121981 */ /* 0x000ea6000c2e1900 */
[--C-:B------:R-:W-:Y:S01]  /*02d0*/  IMAD.WIDE R12, R25, 0x4, R2.reuse ;  /* 0x00000004190c7825 */ /* 0x100fe200078e0202 */
[----:B------:R-:W3:Y:S03]  /*02e0*/  @P1 LDG.E.EL R0, desc[UR4][R8.64] ;  /* 0x0000000408001981 */ /* 0x000ee6000c2e1900 */
[----:B------:R-:W-:Y:S01]  /*02f0*/  IMAD.MOV.U32 R20, RZ, RZ, RZ ;  /* 0x000000ffff147224 */ /* 0x000fe200078e00ff */
[----:B------:R-:W4:Y:S01]  /*0300*/  @P1 LDG.E.EL R15, desc[UR4][R12.64] ;  /* 0x000000040c0f1981 */ /* 0x000f22000c2e1900 */
[----:B------:R-:W-:Y:S01]  /*0310*/  IMAD.WIDE R10, R11, 0x4, R2 ;  /* 0x000000040b0a7825 */ /* 0x000fe200078e0202 */
[----:B------:R-:W-:-:S02]  /*0320*/  MOV R22, RZ ;  /* 0x000000ff00167202 */ /* 0x000fc40000000f00 */
[----:B------:R1:W5:Y:S01]  /*0330*/  @P0 LDG.E.EL R17, desc[UR4][R4.64] ;  /* 0x0000000404110981 */ /* 0x000362000c2e1900 */
[----:B------:R-:W-:-:S03]  /*0340*/  IMAD.WIDE R28, R23, 0x4, R2 ;  /* 0x00000004171c7825 */ /* 0x000fc600078e0202 */
[----:B------:R-:W5:Y:S01]  /*0350*/  @P0 LDG.E.EL R16, desc[UR4][R10.64] ;  /* 0x000000040a100981 */ /* 0x000f62000c2e1900 */
[----:B------:R-:W-:-:S03]  /*0360*/  IMAD.WIDE R24, R21, 0x4, R2 ;  /* 0x0000000415187825 */ /* 0x000fc600078e0202 */
[----:B------:R-:W5:Y:S01]  /*0370*/  @P1 LDG.E.EL R20, desc[UR4][R28.64] ;  /* 0x000000041c141981 */ /* 0x000f62000c2e1900 */
[----:B-1----:R-:W-:Y:S01]  /*0380*/  HFMA2.MMA R4, -RZ, RZ, 0, 0 ;  /* 0x00000000ff047435 */ /* 0x002fe200000001ff */
[----:B------:R-:W-:Y:S02]  /*0390*/  IMAD.WIDE R26, R19, 0x4, R2 ;  /* 0x00000004131a7825 */ /* 0x000fe400078e0202 */
[----:B------:R-:W5:Y:S01]  /*03a0*/  @P0 LDG.E.EL R22, desc[UR4][R24.64] ;  /* 0x0000000418160981 */ /* 0x000f62000c2e1900 */
[----:B------:R-:W1:Y:S06]  /*03b0*/  LDC.64 R2, c[0x0][0x218] ;  /* 0x00008600ff027b82 */ /* 0x000e6c0000000a00 */
[----:B------:R-:W5:Y:S01]  /*03c0*/  @P0 LDG.E.EL R4, desc[UR4][R26.64] ;  /* 0x000000041a040981 */ /* 0x000f62000c2e1900 */
[----:B-1----:R-:W-:Y:S01]  /*03d0*/  IMAD.WIDE R2, R14, 0x4, R2 ;  /* 0x000000040e027825 */ /* 0x002fe200078e0202 */
[----:B--2---:R-:W-:-:S02]  /*03e0*/  SEL R18, R18, RZ, P1 ;  /* 0x000000ff12127207 */ /* 0x004fc40000800000 */
[----:B---3--:R-:W-:-:S03]  /*03f0*/  SEL R5, R0, RZ, P1 ;  /* 0x000000ff00057207 */ /* 0x008fc60000800000 */
[----:B------:R-:W-:Y:S01]  /*0400*/  FMUL R0, R18, R18 ;  /* 0x0000001212007220 */ /* 0x000fe20000400000 */
[----:B----4-:R-:W-:Y:S01]  /*0410*/  SEL R15, R15, RZ, P1 ;  /* 0x000000ff0f0f7207 */ /* 0x010fe20000800000 */
[C---:B------:R-:W-:Y:S02]  /*0420*/  FADD R18, R5.reuse, R18 ;  /* 0x0000001205127221 */ /* 0x040fe40000000000 */
[----:B------:R-:W-:Y:S01]  /*0430*/  FFMA R0, R5, R5, R0 ;  /* 0x0000000505007223 */ /* 0x000fe20000000000 */
[----:B-----5:R-:W-:Y:S01]  /*0440*/  SEL R17, R17, RZ, P0 ;  /* 0x000000ff11117207 */ /* 0x020fe20000000000 */
[----:B------:R-:W-:Y:S02]  /*0450*/  FADD R7, R18, R15 ;  /* 0x0000000f12077221 */ /* 0x000fe40000000000 */
[----:B------:R-:W-:Y:S01]  /*0460*/  FFMA R5, R15, R15, R0 ;  /* 0x0000000f0f057223 */ /* 0x000fe20000000000 */
[----:B------:R-:W-:Y:S02]  /*0470*/  SEL R16, R16, RZ, P0 ;  /* 0x000000ff10107207 */ /* 0x000fe40000000000 */
[----:B------:R-:W-:-:S03]  /*0480*/  SEL R20, R20, RZ, P1 ;  /* 0x000000ff14147207 */ /* 0x000fc60000800000 */
[----:B------:R-:W-:Y:S01]  /*0490*/  FADD R17, R17, R16 ;  /* 0x0000001011117221 */ /* 0x000fe20000000000 */
[----:B------:R-:W-:Y:S01]  /*04a0*/  SEL R22, R22, RZ, P0 ;  /* 0x000000ff16167207 */ /* 0x000fe20000000000 */
[----:B------:R-:W-:Y:S01]  /*04b0*/  FADD R0, R7, R20 ;  /* 0x0000001407007221 */ /* 0x000fe20000000000 */
[----:B------:R-:W-:-:S03]  /*04c0*/  FFMA R7, R20, R20, R5 ;  /* 0x0000001414077223 */ /* 0x000fc60000000005 */
[----:B------:R-:W-:Y:S01]  /*04d0*/  FADD R17, R17, R22 ;  /* 0x0000001611117221 */ /* 0x000fe20000000000 */
[----:B------:R-:W-:Y:S01]  /*04e0*/  FFMA R7, R0, R0, -R7 ;  /* 0x0000000000077223 */ /* 0x000fe20000000807 */
[----:B------:R-:W-:-:S05]  /*04f0*/  SEL R4, R4, RZ, P0 ;  /* 0x000000ff04047207 */ /* 0x000fca0000000000 */
[----:B------:R-:W-:Y:S01]  /*0500*/  FADD R5, R17, R4 ;  /* 0x0000000411057221 */ /* 0x000fe20000000000 */
[----:B------:R-:W-:Y:S01]  /*0510*/  @P3 FMUL R5, R7, 0.5 ;  /* 0x3f00000007053820 */ /* 0x000fe20000400000 */
[----:B------:R-:W-:Y:S06]  /*0520*/  @P2 EXIT ;  /* 0x000000000000294d */ /* 0x000fec0003800000 */
[----:B------:R-:W-:Y:S01]  /*0530*/  STG.E desc[UR4][R2.64], R5 ;  /* 0x0000000502007986 */ /* 0x000fe2000c101904 */
[----:B------:R-:W-:Y:S05]  /*0540*/  EXIT ;  /* 0x000000000000794d */ /* 0x000fea0003800000 */
.L_x_0:
[----:B------:R-:W-:-:S00]  /*0550*/  BRA `(.L_x_0) ;  /* 0xfffffffc00fc7947 */ /* 0x000fc0000383ffff */
[----:B------:R-:W-:-:S00]  /*0560*/  NOP ;  /* 0x0000000000007918 */ /* 0x000fc00000000000 */
        /* <DEDUP_REMOVED lines=9> */
.L_x_1:


//--------------------- .nv.constant0.triton_poi_fused_cat_0 --------------------------
	.section	.nv.constant0.triton_poi_fused_cat_0,"a",@progbits
	.sectionflags	@""
	.align	4
.nv.constant0.triton_poi_fused_cat_0:
	.zero		548
